//
// Generated by NVIDIA NVVM Compiler
//
// Compiler Build ID: CL-36424714
// Cuda compilation tools, release 13.0, V13.0.88
// Based on NVVM 20.0.0
//

.version 9.0
.target sm_100
.address_size 64

	// .globl	_Z16PDH_baseline_gpuP10hist_entryP8atomdescxd

.visible .entry _Z16PDH_baseline_gpuP10hist_entryP8atomdescxd(
	.param .u64 .ptr .align 1 _Z16PDH_baseline_gpuP10hist_entryP8atomdescxd_param_0,
	.param .u64 .ptr .align 1 _Z16PDH_baseline_gpuP10hist_entryP8atomdescxd_param_1,
	.param .u64 _Z16PDH_baseline_gpuP10hist_entryP8atomdescxd_param_2,
	.param .f64 _Z16PDH_baseline_gpuP10hist_entryP8atomdescxd_param_3
)
{
	.reg .pred 	%p<3>;
	.reg .b32 	%r<10>;
	.reg .b64 	%rd<16>;
	.reg .b64 	%fd<16>;

	ld.param.u64 	%rd7, [_Z16PDH_baseline_gpuP10hist_entryP8atomdescxd_param_0];
	ld.param.u64 	%rd9, [_Z16PDH_baseline_gpuP10hist_entryP8atomdescxd_param_1];
	ld.param.u64 	%rd8, [_Z16PDH_baseline_gpuP10hist_entryP8atomdescxd_param_2];
	ld.param.f64 	%fd1, [_Z16PDH_baseline_gpuP10hist_entryP8atomdescxd_param_3];
	cvta.to.global.u64 	%rd1, %rd9;
	mov.u32 	%r5, %ctaid.x;
	mov.u32 	%r6, %ntid.x;
	mov.u32 	%r7, %tid.x;
	mad.lo.s32 	%r1, %r5, %r6, %r7;
	add.s32 	%r9, %r1, 1;
	cvt.s64.s32 	%rd15, %r9;
	setp.le.s64 	%p1, %rd8, %rd15;
	@%p1 bra 	$L__BB0_3;
	mul.wide.s32 	%rd10, %r1, 24;
	add.s64 	%rd3, %rd1, %rd10;
	cvta.to.global.u64 	%rd4, %rd7;
$L__BB0_2:
	ld.global.f64 	%fd2, [%rd3];
	mad.lo.s64 	%rd11, %rd15, 24, %rd1;
	ld.global.f64 	%fd3, [%rd11];
	ld.global.f64 	%fd4, [%rd3+8];
	ld.global.f64 	%fd5, [%rd11+8];
	ld.global.f64 	%fd6, [%rd3+16];
	ld.global.f64 	%fd7, [%rd11+16];
	sub.f64 	%fd8, %fd2, %fd3;
	sub.f64 	%fd9, %fd4, %fd5;
	mul.f64 	%fd10, %fd9, %fd9;
	fma.rn.f64 	%fd11, %fd8, %fd8, %fd10;
	sub.f64 	%fd12, %fd6, %fd7;
	fma.rn.f64 	%fd13, %fd12, %fd12, %fd11;
	sqrt.rn.f64 	%fd14, %fd13;
	div.rn.f64 	%fd15, %fd14, %fd1;
	cvt.rzi.s32.f64 	%r8, %fd15;
	mul.wide.s32 	%rd12, %r8, 8;
	add.s64 	%rd13, %rd4, %rd12;
	atom.global.add.u64 	%rd14, [%rd13], 1;
	add.s32 	%r9, %r9, 1;
	cvt.s64.s32 	%rd15, %r9;
	setp.gt.s64 	%p2, %rd8, %rd15;
	@%p2 bra 	$L__BB0_2;
$L__BB0_3:
	ret;

}


// ===== COMPILED SASS (sm_100) =====

	.target	sm_100

	.elftype	@"ET_EXEC"


//--------------------- .note.nv.tkinfo           --------------------------
	.section	.note.nv.tkinfo,"",@"SHT_NOTE"
	.sectionflags	@"SHF_NOTE_NV_TKINFO"
	.tkinfo
        /*0018*/ 	.word	0x00000002
        /*0030*/ 	.string	""
        /*0030*/ 	.string	"ptxas"
        /*0030*/ 	.string	"Cuda compilation tools, release 13.0, V13.0.88"
        /*0030*/ 	.string	"Build cuda_13.0.r13.0/compiler.36424714_0"
        /*0030*/ 	.string	"-arch sm_100 -m 64 "



//--------------------- .note.nv.cuinfo           --------------------------
	.section	.note.nv.cuinfo,"",@"SHT_NOTE"
	.sectionflags	@"SHF_NOTE_NV_CUINFO"
        /*0018*/ 	.short	0x0002
        /*001a*/ 	.short	0x0064
        /*001c*/ 	.short	0x0082
	.zero		2


//--------------------- .nv.info                  --------------------------
	.section	.nv.info,"",@"SHT_CUDA_INFO"
	.align	4


	//----- nvinfo : EIATTR_REGCOUNT
	.align		4
        /*0000*/ 	.byte	0x04, 0x2f
        /*0002*/ 	.short	(.L_1 - .L_0)
	.align		4
.L_0:
        /*0004*/ 	.word	index@(_Z16PDH_baseline_gpuP10hist_entryP8atomdescxd)
        /*0008*/ 	.word	0x0000001e


	//----- nvinfo : EIATTR_FRAME_SIZE
	.align		4
.L_1:
        /*000c*/ 	.byte	0x04, 0x11
        /*000e*/ 	.short	(.L_3 - .L_2)
	.align		4
.L_2:
        /*0010*/ 	.word	index@($__internal_1_$__cuda_sm20_dsqrt_rn_f64_mediumpath_v1)
        /*0014*/ 	.word	0x00000000


	//----- nvinfo : EIATTR_FRAME_SIZE
	.align		4
.L_3:
        /*0018*/ 	.byte	0x04, 0x11
        /*001a*/ 	.short	(.L_5 - .L_4)
	.align		4
.L_4:
        /*001c*/ 	.word	index@($__internal_0_$__cuda_sm20_div_rn_f64_full)
        /*0020*/ 	.word	0x00000000


	//----- nvinfo : EIATTR_FRAME_SIZE
	.align		4
.L_5:
        /*0024*/ 	.byte	0x04, 0x11
        /*0026*/ 	.short	(.L_7 - .L_6)
	.align		4
.L_6:
        /*0028*/ 	.word	index@(_Z16PDH_baseline_gpuP10hist_entryP8atomdescxd)
        /*002c*/ 	.word	0x00000000


	//----- nvinfo : EIATTR_MIN_STACK_SIZE
	.align		4
.L_7:
        /*0030*/ 	.byte	0x04, 0x12
        /*0032*/ 	.short	(.L_9 - .L_8)
	.align		4
.L_8:
        /*0034*/ 	.word	index@(_Z16PDH_baseline_gpuP10hist_entryP8atomdescxd)
        /*0038*/ 	.word	0x00000000
.L_9:


//--------------------- .nv.compat                --------------------------
	.section	.nv.compat,"",@"SHT_CUDA_COMPAT_INFO"
	.align	4
        /*0000*/ 	.byte	0x02, 0x09, 0x00, 0x00, 0x02, 0x02, 0x01, 0x00, 0x02, 0x05, 0x05, 0x00, 0x03, 0x07, 0x01, 0x01
        /*0010*/ 	.byte	0x02, 0x03, 0x00, 0x00, 0x02, 0x06, 0x01, 0x00, 0x04, 0x0b, 0x08, 0x00, 0x01, 0x00, 0x00, 0x00
        /*0020*/ 	.byte	0x00, 0x00, 0x00, 0x00


//--------------------- .nv.info._Z16PDH_baseline_gpuP10hist_entryP8atomdescxd --------------------------
	.section	.nv.info._Z16PDH_baseline_gpuP10hist_entryP8atomdescxd,"",@"SHT_CUDA_INFO"
	.sectionflags	@""
	.align	4


	//----- nvinfo : EIATTR_CUDA_API_VERSION
	.align		4
        /*0000*/ 	.byte	0x04, 0x37
        /*0002*/ 	.short	(.L_11 - .L_10)
.L_10:
        /*0004*/ 	.word	0x00000082


	//----- nvinfo : EIATTR_KPARAM_INFO
	.align		4
.L_11:
        /*0008*/ 	.byte	0x04, 0x17
        /*000a*/ 	.short	(.L_13 - .L_12)
.L_12:
        /*000c*/ 	.word	0x00000000
        /*0010*/ 	.short	0x0003
        /*0012*/ 	.short	0x0018
        /*0014*/ 	.byte	0x00, 0xf0, 0x21, 0x00


	//----- nvinfo : EIATTR_KPARAM_INFO
	.align		4
.L_13:
        /*0018*/ 	.byte	0x04, 0x17
        /*001a*/ 	.short	(.L_15 - .L_14)
.L_14:
        /*001c*/ 	.word	0x00000000
        /*0020*/ 	.short	0x0002
        /*0022*/ 	.short	0x0010
        /*0024*/ 	.byte	0x00, 0xf0, 0x21, 0x00


	//----- nvinfo : EIATTR_KPARAM_INFO
	.align		4
.L_15:
        /*0028*/ 	.byte	0x04, 0x17
        /*002a*/ 	.short	(.L_17 - .L_16)
.L_16:
        /*002c*/ 	.word	0x00000000
        /*0030*/ 	.short	0x0001
        /*0032*/ 	.short	0x0008
        /*0034*/ 	.byte	0x00, 0xf5, 0x21, 0x00


	//----- nvinfo : EIATTR_KPARAM_INFO
	.align		4
.L_17:
        /*0038*/ 	.byte	0x04, 0x17
        /*003a*/ 	.short	(.L_19 - .L_18)
.L_18:
        /*003c*/ 	.word	0x00000000
        /*0040*/ 	.short	0x0000
        /*0042*/ 	.short	0x0000
        /*0044*/ 	.byte	0x00, 0xf5, 0x21, 0x00


	//----- nvinfo : EIATTR_SPARSE_MMA_MASK
	.align		4
.L_19:
        /*0048*/ 	.byte	0x03, 0x50
        /*004a*/ 	.short	0x0000


	//----- nvinfo : EIATTR_MAXREG_COUNT
	.align		4
        /*004c*/ 	.byte	0x03, 0x1b
        /*004e*/ 	.short	0x00ff


	//----- nvinfo : EIATTR_MERCURY_ISA_VERSION
	.align		4
        /*0050*/ 	.byte	0x03, 0x5f
        /*0052*/ 	.short	0x0101


	//----- nvinfo : EIATTR_VRC_CTA_INIT_COUNT
	.align		4
        /*0054*/ 	.byte	0x02, 0x4a
	.zero		1
	.zero		1


	//----- nvinfo : EIATTR_EXIT_INSTR_OFFSETS
	.align		4
        /*0058*/ 	.byte	0x04, 0x1c
        /*005a*/ 	.short	(.L_21 - .L_20)


	//   ....[0]....
.L_20:
        /*005c*/ 	.word	0x000000a0


	//   ....[1]....
        /*0060*/ 	.word	0x00000590


	//----- nvinfo : EIATTR_CRS_STACK_SIZE
	.align		4
.L_21:
        /*0064*/ 	.byte	0x04, 0x1e
        /*0066*/ 	.short	(.L_23 - .L_22)
.L_22:
        /*0068*/ 	.word	0x00000000


	//----- nvinfo : EIATTR_CBANK_PARAM_SIZE
	.align		4
.L_23:
        /*006c*/ 	.byte	0x03, 0x19
        /*006e*/ 	.short	0x0020


	//----- nvinfo : EIATTR_PARAM_CBANK
	.align		4
        /*0070*/ 	.byte	0x04, 0x0a
        /*0072*/ 	.short	(.L_25 - .L_24)
	.align		4
.L_24:
        /*0074*/ 	.word	index@(.nv.constant0._Z16PDH_baseline_gpuP10hist_entryP8atomdescxd)
        /*0078*/ 	.short	0x0380
        /*007a*/ 	.short	0x0020


	//----- nvinfo : EIATTR_SW_WAR
	.align		4
.L_25:
        /*007c*/ 	.byte	0x04, 0x36
        /*007e*/ 	.short	(.L_27 - .L_26)
.L_26:
        /*0080*/ 	.word	0x00000008
.L_27:


//--------------------- .nv.callgraph             --------------------------
	.section	.nv.callgraph,"",@"SHT_CUDA_CALLGRAPH"
	.align	4
	.sectionentsize	8
	.align		4
        /*0000*/ 	.word	0x00000000
	.align		4
        /*0004*/ 	.word	0xffffffff
	.align		4
        /*0008*/ 	.word	0x00000000
	.align		4
        /*000c*/ 	.word	0xfffffffe
	.align		4
        /*0010*/ 	.word	0x00000000
	.align		4
        /*0014*/ 	.word	0xfffffffd
	.align		4
        /*0018*/ 	.word	0x00000000
	.align		4
        /*001c*/ 	.word	0xfffffffc


//--------------------- .text._Z16PDH_baseline_gpuP10hist_entryP8atomdescxd --------------------------
	.section	.text._Z16PDH_baseline_gpuP10hist_entryP8atomdescxd,"ax",@progbits
	.align	128
        .global         _Z16PDH_baseline_gpuP10hist_entryP8atomdescxd
        .type           _Z16PDH_baseline_gpuP10hist_entryP8atomdescxd,@function
        .size           _Z16PDH_baseline_gpuP10hist_entryP8atomdescxd,(.L_x_16 - _Z16PDH_baseline_gpuP10hist_entryP8atomdescxd)
        .other          _Z16PDH_baseline_gpuP10hist_entryP8atomdescxd,@"STO_CUDA_ENTRY STV_DEFAULT"
_Z16PDH_baseline_gpuP10hist_entryP8atomdescxd:
.text._Z16PDH_baseline_gpuP10hist_entryP8atomdescxd:
[----:B------:R-:W-:Y:S01]  /*0000*/  LDC R1, c[0x0][0x37c] ;  /* 0x0000df00ff017b82 */ /* 0x000fe20000000800 */
[----:B------:R-:W0:Y:S07]  /*0010*/  S2R R0, SR_TID.X ;  /* 0x0000000000007919 */ /* 0x000e2e0000002100 */
[----:B------:R-:W0:Y:S01]  /*0020*/  S2UR UR4, SR_CTAID.X ;  /* 0x00000000000479c3 */ /* 0x000e220000002500 */
[----:B------:R-:W1:Y:S07]  /*0030*/  LDCU.64 UR6, c[0x0][0x390] ;  /* 0x00007200ff0677ac */ /* 0x000e6e0008000a00 */
[----:B------:R-:W0:Y:S02]  /*0040*/  LDC R3, c[0x0][0x360] ;  /* 0x0000d800ff037b82 */ /* 0x000e240000000800 */
[----:B0-----:R-:W-:-:S04]  /*0050*/  IMAD R3, R3, UR4, R0 ;  /* 0x0000000403037c24 */ /* 0x001fc8000f8e0200 */
[----:B------:R-:W-:-:S05]  /*0060*/  VIADD R0, R3, 0x1 ;  /* 0x0000000103007836 */ /* 0x000fca0000000000 */
[----:B-1----:R-:W-:Y:S02]  /*0070*/  ISETP.GE.U32.AND P0, PT, R0, UR6, PT ;  /* 0x0000000600007c0c */ /* 0x002fe4000bf06070 */
[----:B------:R-:W-:-:S04]  /*0080*/  SHF.R.S32.HI R2, RZ, 0x1f, R0 ;  /* 0x0000001fff027819 */ /* 0x000fc80000011400 */
[----:B------:R-:W-:-:S13]  /*0090*/  ISETP.GE.AND.EX P0, PT, R2, UR7, PT, P0 ;  /* 0x0000000702007c0c */ /* 0x000fda000bf06300 */
[----:B------:R-:W-:Y:S05]  /*00a0*/  @P0 EXIT ;  /* 0x000000000000094d */ /* 0x000fea0003800000 */
[----:B------:R-:W0:Y:S01]  /*00b0*/  LDC.64 R10, c[0x0][0x388] ;  /* 0x0000e200ff0a7b82 */ /* 0x000e220000000a00 */
[----:B------:R-:W1:Y:S01]  /*00c0*/  LDCU.64 UR4, c[0x0][0x358] ;  /* 0x00006b00ff0477ac */ /* 0x000e620008000a00 */
[----:B------:R-:W2:Y:S06]  /*00d0*/  LDCU UR6, c[0x0][0x39c] ;  /* 0x00007380ff0677ac */ /* 0x000eac0008000800 */
[----:B------:R-:W3:Y:S01]  /*00e0*/  LDC.64 R16, c[0x0][0x388] ;  /* 0x0000e200ff107b82 */ /* 0x000ee20000000a00 */
[----:B------:R-:W4:Y:S07]  /*00f0*/  LDCU.64 UR8, c[0x0][0x390] ;  /* 0x00007200ff0877ac */ /* 0x000f2e0008000a00 */
[----:B------:R-:W1:Y:S08]  /*0100*/  LDC.64 R14, c[0x0][0x398] ;  /* 0x0000e600ff0e7b82 */ /* 0x000e700000000a00 */
[----:B------:R-:W1:Y:S01]  /*0110*/  LDC.64 R12, c[0x0][0x380] ;  /* 0x0000e000ff0c7b82 */ /* 0x000e620000000a00 */
[----:B0-----:R-:W-:-:S04]  /*0120*/  IMAD.WIDE R10, R3, 0x18, R10 ;  /* 0x00000018030a7825 */ /* 0x001fc800078e020a */
[----:B--2-4-:R-:W-:-:S07]  /*0130*/  IMAD.MOV.U32 R3, RZ, RZ, R0 ;  /* 0x000000ffff037224 */ /* 0x014fce00078e0000 */
.L_x_4:
[----:B------:R-:W-:Y:S01]  /*0140*/  IMAD R5, R2, 0x18, RZ ;  /* 0x0000001802057824 */ /* 0x000fe200078e02ff */
[----:B-1----:R-:W2:Y:S01]  /*0150*/  LDG.E.64 R20, desc[UR4][R10.64+0x8] ;  /* 0x000008040a147981 */ /* 0x002ea2000c1e1b00 */
[----:B0--3--:R-:W-:-:S03]  /*0160*/  IMAD.WIDE.U32 R8, R0, 0x18, R16 ;  /* 0x0000001800087825 */ /* 0x009fc600078e0010 */
[----:B------:R-:W3:Y:S01]  /*0170*/  LDG.E.64 R6, desc[UR4][R10.64] ;  /* 0x000000040a067981 */ /* 0x000ee2000c1e1b00 */
[----:B------:R-:W-:-:S03]  /*0180*/  IMAD.IADD R9, R9, 0x1, R5 ;  /* 0x0000000109097824 */ /* 0x000fc600078e0205 */
[----:B------:R-:W4:Y:S04]  /*0190*/  LDG.E.64 R4, desc[UR4][R10.64+0x10] ;  /* 0x000010040a047981 */ /* 0x000f28000c1e1b00 */
[----:B------:R-:W2:Y:S04]  /*01a0*/  LDG.E.64 R22, desc[UR4][R8.64+0x8] ;  /* 0x0000080408167981 */ /* 0x000ea8000c1e1b00 */
[----:B------:R-:W3:Y:S04]  /*01b0*/  LDG.E.64 R18, desc[UR4][R8.64] ;  /* 0x0000000408127981 */ /* 0x000ee8000c1e1b00 */
[----:B------:R0:W4:Y:S02]  /*01c0*/  LDG.E.64 R24, desc[UR4][R8.64+0x10] ;  /* 0x0000100408187981 */ /* 0x000124000c1e1b00 */
[----:B0-----:R-:W-:-:S02]  /*01d0*/  IMAD.MOV.U32 R8, RZ, RZ, 0x0 ;  /* 0x00000000ff087424 */ /* 0x001fc400078e00ff */
[----:B------:R-:W-:Y:S01]  /*01e0*/  IMAD.MOV.U32 R9, RZ, RZ, 0x3fd80000 ;  /* 0x3fd80000ff097424 */ /* 0x000fe200078e00ff */
[----:B------:R-:W-:Y:S05]  /*01f0*/  YIELD ;  /* 0x0000000000007946 */ /* 0x000fea0003800000 */
[----:B------:R-:W-:Y:S01]  /*0200*/  BSSY.RECONVERGENT B0, `(.L_x_0) ;  /* 0x0000017000007945 */ /* 0x000fe20003800200 */
[----:B--2---:R-:W-:Y:S02]  /*0210*/  DADD R20, R20, -R22 ;  /* 0x0000000014147229 */ /* 0x004fe40000000816 */
[----:B---3--:R-:W-:-:S06]  /*0220*/  DADD R6, R6, -R18 ;  /* 0x0000000006067229 */ /* 0x008fcc0000000812 */
[----:B------:R-:W-:Y:S02]  /*0230*/  DMUL R20, R20, R20 ;  /* 0x0000001414147228 */ /* 0x000fe40000000000 */
[----:B----4-:R-:W-:-:S06]  /*0240*/  DADD R24, R4, -R24 ;  /* 0x0000000004187229 */ /* 0x010fcc0000000818 */
[----:B------:R-:W-:-:S08]  /*0250*/  DFMA R4, R6, R6, R20 ;  /* 0x000000060604722b */ /* 0x000fd00000000014 */
[----:B------:R-:W-:-:S06]  /*0260*/  DFMA R4, R24, R24, R4 ;  /* 0x000000181804722b */ /* 0x000fcc0000000004 */
[----:B------:R-:W0:Y:S04]  /*0270*/  MUFU.RSQ64H R7, R5 ;  /* 0x0000000500077308 */ /* 0x000e280000001c00 */
[----:B------:R-:W-:-:S06]  /*0280*/  VIADD R6, R5, 0xfcb00000 ;  /* 0xfcb0000005067836 */ /* 0x000fcc0000000000 */
[----:B0-----:R-:W-:-:S08]  /*0290*/  DMUL R18, R6, R6 ;  /* 0x0000000606127228 */ /* 0x001fd00000000000 */
[----:B------:R-:W-:-:S08]  /*02a0*/  DFMA R18, R4, -R18, 1 ;  /* 0x3ff000000412742b */ /* 0x000fd00000000812 */
[----:B------:R-:W-:Y:S02]  /*02b0*/  DFMA R8, R18, R8, 0.5 ;  /* 0x3fe000001208742b */ /* 0x000fe40000000008 */
[----:B------:R-:W-:-:S08]  /*02c0*/  DMUL R18, R6, R18 ;  /* 0x0000001206127228 */ /* 0x000fd00000000000 */
[----:B------:R-:W-:Y:S01]  /*02d0*/  DFMA R24, R8, R18, R6 ;  /* 0x000000120818722b */ /* 0x000fe20000000006 */
[----:B------:R-:W-:-:S07]  /*02e0*/  ISETP.GE.U32.AND P0, PT, R6, 0x7ca00000, PT ;  /* 0x7ca000000600780c */ /* 0x000fce0003f06070 */
[----:B------:R-:W-:Y:S02]  /*02f0*/  DMUL R18, R4, R24 ;  /* 0x0000001804127228 */ /* 0x000fe40000000000 */
[----:B------:R-:W-:Y:S02]  /*0300*/  VIADD R23, R25, 0xfff00000 ;  /* 0xfff0000019177836 */ /* 0x000fe40000000000 */
[----:B------:R-:W-:-:S04]  /*0310*/  IMAD.MOV.U32 R22, RZ, RZ, R24 ;  /* 0x000000ffff167224 */ /* 0x000fc800078e0018 */
[----:B------:R-:W-:-:S08]  /*0320*/  DFMA R20, R18, -R18, R4 ;  /* 0x800000121214722b */ /* 0x000fd00000000004 */
[----:B------:R-:W-:Y:S01]  /*0330*/  DFMA R8, R20, R22, R18 ;  /* 0x000000161408722b */ /* 0x000fe20000000012 */
[----:B------:R-:W-:Y:S10]  /*0340*/  @!P0 BRA `(.L_x_1) ;  /* 0x0000000000088947 */ /* 0x000ff40003800000 */
[----:B------:R-:W-:-:S07]  /*0350*/  MOV R0, 0x370 ;  /* 0x0000037000007802 */ /* 0x000fce0000000f00 */
[----:B------:R-:W-:Y:S05]  /*0360*/  CALL.REL.NOINC `($__internal_1_$__cuda_sm20_dsqrt_rn_f64_mediumpath_v1) ;  /* 0x0000000400f07944 */ /* 0x000fea0003c00000 */
.L_x_1:
[----:B------:R-:W-:Y:S05]  /*0370*/  BSYNC.RECONVERGENT B0 ;  /* 0x0000000000007941 */ /* 0x000fea0003800200 */
.L_x_0:
[----:B------:R-:W0:Y:S01]  /*0380*/  MUFU.RCP64H R5, UR6 ;  /* 0x0000000600057d08 */ /* 0x000e220008001800 */
[----:B------:R-:W-:Y:S01]  /*0390*/  MOV R4, 0x1 ;  /* 0x0000000100047802 */ /* 0x000fe20000000f00 */
[----:B------:R-:W-:Y:S01]  /*03a0*/  BSSY.RECONVERGENT B0, `(.L_x_2) ;  /* 0x0000013000007945 */ /* 0x000fe20003800200 */
[----:B------:R-:W-:-:S04]  /*03b0*/  FSETP.GEU.AND P1, PT, |R9|, 6.5827683646048100446e-37, PT ;  /* 0x036000000900780b */ /* 0x000fc80003f2e200 */
[----:B0-----:R-:W-:-:S08]  /*03c0*/  DFMA R6, R4, -R14, 1 ;  /* 0x3ff000000406742b */ /* 0x001fd0000000080e */
[----:B------:R-:W-:-:S08]  /*03d0*/  DFMA R6, R6, R6, R6 ;  /* 0x000000060606722b */ /* 0x000fd00000000006 */
[----:B------:R-:W-:-:S08]  /*03e0*/  DFMA R6, R4, R6, R4 ;  /* 0x000000060406722b */ /* 0x000fd00000000004 */
[----:B------:R-:W-:-:S08]  /*03f0*/  DFMA R4, R6, -R14, 1 ;  /* 0x3ff000000604742b */ /* 0x000fd0000000080e */
[----:B------:R-:W-:-:S08]  /*0400*/  DFMA R4, R6, R4, R6 ;  /* 0x000000040604722b */ /* 0x000fd00000000006 */
[----:B------:R-:W-:-:S08]  /*0410*/  DMUL R6, R4, R8 ;  /* 0x0000000804067228 */ /* 0x000fd00000000000 */
[----:B------:R-:W-:-:S08]  /*0420*/  DFMA R18, R6, -R14, R8 ;  /* 0x8000000e0612722b */ /* 0x000fd00000000008 */
[----:B------:R-:W-:-:S10]  /*0430*/  DFMA R4, R4, R18, R6 ;  /* 0x000000120404722b */ /* 0x000fd40000000006 */
[----:B------:R-:W-:-:S05]  /*0440*/  FFMA R0, RZ, UR6, R5 ;  /* 0x00000006ff007c23 */ /* 0x000fca0008000005 */
[----:B------:R-:W-:-:S13]  /*0450*/  FSETP.GT.AND P0, PT, |R0|, 1.469367938527859385e-39, PT ;  /* 0x001000000000780b */ /* 0x000fda0003f04200 */
[----:B------:R-:W-:Y:S05]  /*0460*/  @P0 BRA P1, `(.L_x_3) ;  /* 0x0000000000180947 */ /* 0x000fea0000800000 */
[----:B------:R-:W-:Y:S01]  /*0470*/  IMAD.MOV.U32 R4, RZ, RZ, R8 ;  /* 0x000000ffff047224 */ /* 0x000fe200078e0008 */
[----:B------:R-:W-:Y:S01]  /*0480*/  MOV R2, 0x4b0 ;  /* 0x000004b000027802 */ /* 0x000fe20000000f00 */
[----:B------:R-:W-:-:S07]  /*0490*/  IMAD.MOV.U32 R5, RZ, RZ, R9 ;  /* 0x000000ffff057224 */ /* 0x000fce00078e0009 */
[----:B------:R-:W-:Y:S05]  /*04a0*/  CALL.REL.NOINC `($__internal_0_$__cuda_sm20_div_rn_f64_full) ;  /* 0x00000000003c7944 */ /* 0x000fea0003c00000 */
[----:B------:R-:W-:Y:S02]  /*04b0*/  IMAD.MOV.U32 R4, RZ, RZ, R20 ;  /* 0x000000ffff047224 */ /* 0x000fe400078e0014 */
[----:B------:R-:W-:-:S07]  /*04c0*/  IMAD.MOV.U32 R5, RZ, RZ, R21 ;  /* 0x000000ffff057224 */ /* 0x000fce00078e0015 */
.L_x_3:
[----:B------:R-:W-:Y:S05]  /*04d0*/  BSYNC.RECONVERGENT B0 ;  /* 0x0000000000007941 */ /* 0x000fea0003800200 */
.L_x_2:
[----:B------:R-:W0:Y:S01]  /*04e0*/  F2I.F64.TRUNC R7, R4 ;  /* 0x0000000400077311 */ /* 0x000e22000030d100 */
[----:B------:R-:W-:Y:S01]  /*04f0*/  IADD3 R0, PT, PT, R3, 0x1, RZ ;  /* 0x0000000103007810 */ /* 0x000fe20007ffe0ff */
[----:B------:R-:W-:Y:S02]  /*0500*/  IMAD.MOV.U32 R8, RZ, RZ, 0x1 ;  /* 0x00000001ff087424 */ /* 0x000fe400078e00ff */
[----:B------:R-:W-:Y:S01]  /*0510*/  IMAD.MOV.U32 R9, RZ, RZ, 0x0 ;  /* 0x00000000ff097424 */ /* 0x000fe200078e00ff */
[----:B------:R-:W-:Y:S02]  /*0520*/  ISETP.GE.U32.AND P0, PT, R0, UR8, PT ;  /* 0x0000000800007c0c */ /* 0x000fe4000bf06070 */
[----:B------:R-:W-:-:S04]  /*0530*/  SHF.R.S32.HI R2, RZ, 0x1f, R0 ;  /* 0x0000001fff027819 */ /* 0x000fc80000011400 */
[----:B------:R-:W-:Y:S01]  /*0540*/  ISETP.GE.AND.EX P0, PT, R2, UR9, PT, P0 ;  /* 0x0000000902007c0c */ /* 0x000fe2000bf06300 */
[----:B0-----:R-:W-:-:S05]  /*0550*/  IMAD.WIDE R6, R7, 0x8, R12 ;  /* 0x0000000807067825 */ /* 0x001fca00078e020c */
[----:B------:R0:W-:Y:S01]  /*0560*/  REDG.E.ADD.64.STRONG.GPU desc[UR4][R6.64], R8 ;  /* 0x000000080600798e */ /* 0x0001e2000c12e504 */
[----:B------:R-:W-:-:S06]  /*0570*/  IMAD.MOV.U32 R3, RZ, RZ, R0 ;  /* 0x000000ffff037224 */ /* 0x000fcc00078e0000 */
[----:B------:R-:W-:Y:S05]  /*0580*/  @!P0 BRA `(.L_x_4) ;  /* 0xfffffff800ec8947 */ /* 0x000fea000383ffff */
[----:B------:R-:W-:Y:S05]  /*0590*/  EXIT ;  /* 0x000000000000794d */ /* 0x000fea0003800000 */
        .weak           $__internal_0_$__cuda_sm20_div_rn_f64_full
        .type           $__internal_0_$__cuda_sm20_div_rn_f64_full,@function
        .size           $__internal_0_$__cuda_sm20_div_rn_f64_full,($__internal_1_$__cuda_sm20_dsqrt_rn_f64_mediumpath_v1 - $__internal_0_$__cuda_sm20_div_rn_f64_full)
$__internal_0_$__cuda_sm20_div_rn_f64_full:
[----:B------:R-:W0:Y:S01]  /*05a0*/  LDC.64 R8, c[0x0][0x398] ;  /* 0x0000e600ff087b82 */ /* 0x000e220000000a00 */
[----:B------:R-:W-:Y:S01]  /*05b0*/  IMAD.MOV.U32 R22, RZ, RZ, 0x1 ;  /* 0x00000001ff167424 */ /* 0x000fe200078e00ff */
[C---:B------:R-:W-:Y:S01]  /*05c0*/  FSETP.GEU.AND P2, PT, |R5|.reuse, 1.469367938527859385e-39, PT ;  /* 0x001000000500780b */ /* 0x040fe20003f4e200 */
[----:B------:R-:W-:Y:S01]  /*05d0*/  IMAD.MOV.U32 R0, RZ, RZ, 0x1ca00000 ;  /* 0x1ca00000ff007424 */ /* 0x000fe200078e00ff */
[----:B------:R-:W-:Y:S01]  /*05e0*/  LOP3.LUT R26, R5, 0x7ff00000, RZ, 0xc0, !PT ;  /* 0x7ff00000051a7812 */ /* 0x000fe200078ec0ff */
[----:B------:R-:W-:Y:S01]  /*05f0*/  BSSY.RECONVERGENT B1, `(.L_x_5) ;  /* 0x0000050000017945 */ /* 0x000fe20003800200 */
[C---:B0-----:R-:W-:Y:S02]  /*0600*/  FSETP.GEU.AND P0, PT, |R9|.reuse, 1.469367938527859385e-39, PT ;  /* 0x001000000900780b */ /* 0x041fe40003f0e200 */
[C---:B------:R-:W-:Y:S02]  /*0610*/  LOP3.LUT R6, R9.reuse, 0x800fffff, RZ, 0xc0, !PT ;  /* 0x800fffff09067812 */ /* 0x040fe400078ec0ff */
[----:B------:R-:W-:-:S02]  /*0620*/  LOP3.LUT R27, R9, 0x7ff00000, RZ, 0xc0, !PT ;  /* 0x7ff00000091b7812 */ /* 0x000fc400078ec0ff */
[----:B------:R-:W-:Y:S01]  /*0630*/  LOP3.LUT R7, R6, 0x3ff00000, RZ, 0xfc, !PT ;  /* 0x3ff0000006077812 */ /* 0x000fe200078efcff */
[----:B------:R-:W-:Y:S01]  /*0640*/  IMAD.MOV.U32 R6, RZ, RZ, R8 ;  /* 0x000000ffff067224 */ /* 0x000fe200078e0008 */
[----:B------:R-:W-:-:S04]  /*0650*/  ISETP.GE.U32.AND P1, PT, R26, R27, PT ;  /* 0x0000001b1a00720c */ /* 0x000fc80003f26070 */
[----:B------:R-:W-:Y:S01]  /*0660*/  SEL R0, R0, 0x63400000, !P1 ;  /* 0x6340000000007807 */ /* 0x000fe20004800000 */
[----:B------:R-:W0:Y:S03]  /*0670*/  @!P0 LDC.64 R18, c[0x0][0x398] ;  /* 0x0000e600ff128b82 */ /* 0x000e260000000a00 */
[----:B------:R-:W-:-:S04]  /*0680*/  @!P2 LOP3.LUT R24, R0, 0x80000000, R5, 0xf8, !PT ;  /* 0x800000000018a812 */ /* 0x000fc800078ef805 */
[----:B------:R-:W-:Y:S01]  /*0690*/  @!P2 LOP3.LUT R25, R24, 0x100000, RZ, 0xfc, !PT ;  /* 0x001000001819a812 */ /* 0x000fe200078efcff */
[----:B------:R-:W-:Y:S01]  /*06a0*/  @!P2 IMAD.MOV.U32 R24, RZ, RZ, RZ ;  /* 0x000000ffff18a224 */ /* 0x000fe200078e00ff */
[----:B0-----:R-:W-:-:S06]  /*06b0*/  @!P0 DMUL R6, R18, 8.98846567431157953865e+307 ;  /* 0x7fe0000012068828 */ /* 0x001fcc0000000000 */
[----:B------:R-:W0:Y:S02]  /*06c0*/  MUFU.RCP64H R23, R7 ;  /* 0x0000000700177308 */ /* 0x000e240000001800 */
[----:B0-----:R-:W-:-:S08]  /*06d0*/  DFMA R18, R22, -R6, 1 ;  /* 0x3ff000001612742b */ /* 0x001fd00000000806 */
[----:B------:R-:W-:-:S08]  /*06e0*/  DFMA R18, R18, R18, R18 ;  /* 0x000000121212722b */ /* 0x000fd00000000012 */
[----:B------:R-:W-:Y:S01]  /*06f0*/  DFMA R22, R22, R18, R22 ;  /* 0x000000121616722b */ /* 0x000fe20000000016 */
[----:B------:R-:W-:Y:S01]  /*0700*/  LOP3.LUT R19, R0, 0x800fffff, R5, 0xf8, !PT ;  /* 0x800fffff00137812 */ /* 0x000fe200078ef805 */
[----:B------:R-:W-:-:S06]  /*0710*/  IMAD.MOV.U32 R18, RZ, RZ, R4 ;  /* 0x000000ffff127224 */ /* 0x000fcc00078e0004 */
[----:B------:R-:W-:Y:S02]  /*0720*/  DFMA R20, R22, -R6, 1 ;  /* 0x3ff000001614742b */ /* 0x000fe40000000806 */
[----:B------:R-:W-:-:S06]  /*0730*/  @!P2 DFMA R18, R18, 2, -R24 ;  /* 0x400000001212a82b */ /* 0x000fcc0000000818 */
[----:B------:R-:W-:-:S08]  /*0740*/  DFMA R20, R22, R20, R22 ;  /* 0x000000141614722b */ /* 0x000fd00000000016 */
[----:B------:R-:W-:-:S08]  /*0750*/  DMUL R22, R20, R18 ;  /* 0x0000001214167228 */ /* 0x000fd00000000000 */
[----:B------:R-:W-:-:S08]  /*0760*/  DFMA R24, R22, -R6, R18 ;  /* 0x800000061618722b */ /* 0x000fd00000000012 */
[----:B------:R-:W-:Y:S01]  /*0770*/  DFMA R24, R20, R24, R22 ;  /* 0x000000181418722b */ /* 0x000fe20000000016 */
[----:B------:R-:W-:Y:S01]  /*0780*/  MOV R22, R26 ;  /* 0x0000001a00167202 */ /* 0x000fe20000000f00 */
[----:B------:R-:W-:Y:S01]  /*0790*/  IMAD.MOV.U32 R23, RZ, RZ, R27 ;  /* 0x000000ffff177224 */ /* 0x000fe200078e001b */
[----:B------:R-:W-:Y:S02]  /*07a0*/  @!P2 LOP3.LUT R22, R19, 0x7ff00000, RZ, 0xc0, !PT ;  /* 0x7ff000001316a812 */ /* 0x000fe400078ec0ff */
[----:B------:R-:W-:-:S03]  /*07b0*/  @!P0 LOP3.LUT R23, R7, 0x7ff00000, RZ, 0xc0, !PT ;  /* 0x7ff0000007178812 */ /* 0x000fc600078ec0ff */
[----:B------:R-:W-:-:S05]  /*07c0*/  VIADD R20, R22, 0xffffffff ;  /* 0xffffffff16147836 */ /* 0x000fca0000000000 */
[----:B------:R-:W-:Y:S01]  /*07d0*/  ISETP.GT.U32.AND P0, PT, R20, 0x7feffffe, PT ;  /* 0x7feffffe1400780c */ /* 0x000fe20003f04070 */
[----:B------:R-:W-:-:S05]  /*07e0*/  VIADD R20, R23, 0xffffffff ;  /* 0xffffffff17147836 */ /* 0x000fca0000000000 */
[----:B------:R-:W-:-:S13]  /*07f0*/  ISETP.GT.U32.OR P0, PT, R20, 0x7feffffe, P0 ;  /* 0x7feffffe1400780c */ /* 0x000fda0000704470 */
[----:B------:R-:W-:Y:S05]  /*0800*/  @P0 BRA `(.L_x_6) ;  /* 0x0000000000600947 */ /* 0x000fea0003800000 */
[----:B------:R-:W-:Y:S01]  /*0810*/  VIADDMNMX R26, R26, -R27, 0xb9600000, !PT ;  /* 0xb96000001a1a7446 */ /* 0x000fe2000780091b */
[----:B------:R-:W-:-:S03]  /*0820*/  IMAD.MOV.U32 R4, RZ, RZ, RZ ;  /* 0x000000ffff047224 */ /* 0x000fc600078e00ff */
[----:B------:R-:W-:-:S05]  /*0830*/  VIMNMX R5, PT, PT, R26, 0x46a00000, PT ;  /* 0x46a000001a057848 */ /* 0x000fca0003fe0100 */
[----:B------:R-:W-:-:S04]  /*0840*/  IMAD.IADD R0, R5, 0x1, -R0 ;  /* 0x0000000105007824 */ /* 0x000fc800078e0a00 */
[----:B------:R-:W-:-:S06]  /*0850*/  VIADD R5, R0, 0x7fe00000 ;  /* 0x7fe0000000057836 */ /* 0x000fcc0000000000 */
[----:B------:R-:W-:-:S10]  /*0860*/  DMUL R20, R24, R4 ;  /* 0x0000000418147228 */ /* 0x000fd40000000000 */
[----:B------:R-:W-:-:S13]  /*0870*/  FSETP.GTU.AND P0, PT, |R21|, 1.469367938527859385e-39, PT ;  /* 0x001000001500780b */ /* 0x000fda0003f0c200 */
[----:B------:R-:W-:Y:S05]  /*0880*/  @P0 BRA `(.L_x_7) ;  /* 0x0000000000980947 */ /* 0x000fea0003800000 */
[----:B------:R-:W-:Y:S01]  /*0890*/  DFMA R6, R24, -R6, R18 ;  /* 0x800000061806722b */ /* 0x000fe20000000012 */
[----:B------:R-:W-:-:S09]  /*08a0*/  MOV R4, RZ ;  /* 0x000000ff00047202 */ /* 0x000fd20000000f00 */
[C---:B------:R-:W-:Y:S02]  /*08b0*/  FSETP.NEU.AND P0, PT, R7.reuse, RZ, PT ;  /* 0x000000ff0700720b */ /* 0x040fe40003f0d000 */
[----:B------:R-:W-:-:S04]  /*08c0*/  LOP3.LUT R9, R7, 0x80000000, R9, 0x48, !PT ;  /* 0x8000000007097812 */ /* 0x000fc800078e4809 */
[----:B------:R-:W-:-:S07]  /*08d0*/  LOP3.LUT R5, R9, R5, RZ, 0xfc, !PT ;  /* 0x0000000509057212 */ /* 0x000fce00078efcff */
[----:B------:R-:W-:Y:S05]  /*08e0*/  @!P0 BRA `(.L_x_7) ;  /* 0x0000000000808947 */ /* 0x000fea0003800000 */
[----:B------:R-:W-:Y:S01]  /*08f0*/  IMAD.MOV R7, RZ, RZ, -R0 ;  /* 0x000000ffff077224 */ /* 0x000fe200078e0a00 */
[----:B------:R-:W-:Y:S01]  /*0900*/  DMUL.RP R4, R24, R4 ;  /* 0x0000000418047228 */ /* 0x000fe20000008000 */
[----:B------:R-:W-:-:S06]  /*0910*/  IMAD.MOV.U32 R6, RZ, RZ, RZ ;  /* 0x000000ffff067224 */ /* 0x000fcc00078e00ff */
[----:B------:R-:W-:-:S03]  /*0920*/  DFMA R6, R20, -R6, R24 ;  /* 0x800000061406722b */ /* 0x000fc60000000018 */
[----:B------:R-:W-:-:S03]  /*0930*/  LOP3.LUT R9, R5, R9, RZ, 0x3c, !PT ;  /* 0x0000000905097212 */ /* 0x000fc600078e3cff */
[----:B------:R-:W-:-:S04]  /*0940*/  IADD3 R6, PT, PT, -R0, -0x43300000, RZ ;  /* 0xbcd0000000067810 */ /* 0x000fc80007ffe1ff */
[----:B------:R-:W-:-:S04]  /*0950*/  FSETP.NEU.AND P0, PT, |R7|, R6, PT ;  /* 0x000000060700720b */ /* 0x000fc80003f0d200 */
[----:B------:R-:W-:Y:S02]  /*0960*/  FSEL R20, R4, R20, !P0 ;  /* 0x0000001404147208 */ /* 0x000fe40004000000 */
[----:B------:R-:W-:Y:S01]  /*0970*/  FSEL R21, R9, R21, !P0 ;  /* 0x0000001509157208 */ /* 0x000fe20004000000 */
[----:B------:R-:W-:Y:S06]  /*0980*/  BRA `(.L_x_7) ;  /* 0x0000000000587947 */ /* 0x000fec0003800000 */
.L_x_6:
[----:B------:R-:W-:-:S14]  /*0990*/  DSETP.NAN.AND P0, PT, R4, R4, PT ;  /* 0x000000040400722a */ /* 0x000fdc0003f08000 */
[----:B------:R-:W-:Y:S05]  /*09a0*/  @P0 BRA `(.L_x_8) ;  /* 0x0000000000480947 */ /* 0x000fea0003800000 */
[----:B------:R-:W0:Y:S02]  /*09b0*/  LDC.64 R6, c[0x0][0x398] ;  /* 0x0000e600ff067b82 */ /* 0x000e240000000a00 */
[----:B0-----:R-:W-:-:S14]  /*09c0*/  DSETP.NAN.AND P0, PT, R6, R6, PT ;  /* 0x000000060600722a */ /* 0x001fdc0003f08000 */
[----:B------:R-:W-:Y:S05]  /*09d0*/  @P0 BRA `(.L_x_9) ;  /* 0x0000000000300947 */ /* 0x000fea0003800000 */
[----:B------:R-:W-:Y:S01]  /*09e0*/  ISETP.NE.AND P0, PT, R22, R23, PT ;  /* 0x000000171600720c */ /* 0x000fe20003f05270 */
[----:B------:R-:W-:Y:S02]  /*09f0*/  IMAD.MOV.U32 R20, RZ, RZ, 0x0 ;  /* 0x00000000ff147424 */ /* 0x000fe400078e00ff */
[----:B------:R-:W-:-:S10]  /*0a00*/  IMAD.MOV.U32 R21, RZ, RZ, -0x80000 ;  /* 0xfff80000ff157424 */ /* 0x000fd400078e00ff */
[----:B------:R-:W-:Y:S05]  /*0a10*/  @!P0 BRA `(.L_x_7) ;  /* 0x0000000000348947 */ /* 0x000fea0003800000 */
[----:B------:R-:W-:Y:S02]  /*0a20*/  ISETP.NE.AND P0, PT, R22, 0x7ff00000, PT ;  /* 0x7ff000001600780c */ /* 0x000fe40003f05270 */
[----:B------:R-:W-:Y:S02]  /*0a30*/  LOP3.LUT R21, R5, 0x80000000, R9, 0x48, !PT ;  /* 0x8000000005157812 */ /* 0x000fe400078e4809 */
[----:B------:R-:W-:-:S13]  /*0a40*/  ISETP.EQ.OR P0, PT, R23, RZ, !P0 ;  /* 0x000000ff1700720c */ /* 0x000fda0004702670 */
[----:B------:R-:W-:Y:S01]  /*0a50*/  @P0 LOP3.LUT R0, R21, 0x7ff00000, RZ, 0xfc, !PT ;  /* 0x7ff0000015000812 */ /* 0x000fe200078efcff */
[----:B------:R-:W-:Y:S02]  /*0a60*/  @!P0 IMAD.MOV.U32 R20, RZ, RZ, RZ ;  /* 0x000000ffff148224 */ /* 0x000fe400078e00ff */
[----:B------:R-:W-:Y:S01]  /*0a70*/  @P0 IMAD.MOV.U32 R20, RZ, RZ, RZ ;  /* 0x000000ffff140224 */ /* 0x000fe200078e00ff */
[----:B------:R-:W-:Y:S01]  /*0a80*/  @P0 MOV R21, R0 ;  /* 0x0000000000150202 */ /* 0x000fe20000000f00 */
[----:B------:R-:W-:Y:S06]  /*0a90*/  BRA `(.L_x_7) ;  /* 0x0000000000147947 */ /* 0x000fec0003800000 */
.L_x_9:
[----:B------:R-:W-:Y:S01]  /*0aa0*/  LOP3.LUT R21, R9, 0x80000, RZ, 0xfc, !PT ;  /* 0x0008000009157812 */ /* 0x000fe200078efcff */
[----:B------:R-:W-:Y:S01]  /*0ab0*/  IMAD.MOV.U32 R20, RZ, RZ, R8 ;  /* 0x000000ffff147224 */ /* 0x000fe200078e0008 */
[----:B------:R-:W-:Y:S06]  /*0ac0*/  BRA `(.L_x_7) ;  /* 0x0000000000087947 */ /* 0x000fec0003800000 */
.L_x_8:
[----:B------:R-:W-:Y:S01]  /*0ad0*/  LOP3.LUT R21, R5, 0x80000, RZ, 0xfc, !PT ;  /* 0x0008000005157812 */ /* 0x000fe200078efcff */
[----:B------:R-:W-:-:S07]  /*0ae0*/  IMAD.MOV.U32 R20, RZ, RZ, R4 ;  /* 0x000000ffff147224 */ /* 0x000fce00078e0004 */
.L_x_7:
[----:B------:R-:W-:Y:S05]  /*0af0*/  BSYNC.RECONVERGENT B1 ;  /* 0x0000000000017941 */ /* 0x000fea0003800200 */
.L_x_5:
[----:B------:R-:W-:Y:S02]  /*0b00*/  IMAD.MOV.U32 R4, RZ, RZ, R2 ;  /* 0x000000ffff047224 */ /* 0x000fe400078e0002 */
[----:B------:R-:W-:-:S04]  /*0b10*/  IMAD.MOV.U32 R5, RZ, RZ, 0x0 ;  /* 0x00000000ff057424 */ /* 0x000fc800078e00ff */
[----:B------:R-:W-:Y:S05]  /*0b20*/  RET.REL.NODEC R4 `(_Z16PDH_baseline_gpuP10hist_entryP8atomdescxd) ;  /* 0xfffffff404347950 */ /* 0x000fea0003c3ffff */
        .weak           $__internal_1_$__cuda_sm20_dsqrt_rn_f64_mediumpath_v1
        .type           $__internal_1_$__cuda_sm20_dsqrt_rn_f64_mediumpath_v1,@function
        .size           $__internal_1_$__cuda_sm20_dsqrt_rn_f64_mediumpath_v1,(.L_x_16 - $__internal_1_$__cuda_sm20_dsqrt_rn_f64_mediumpath_v1)
$__internal_1_$__cuda_sm20_dsqrt_rn_f64_mediumpath_v1:
[----:B------:R-:W-:Y:S01]  /*0b30*/  ISETP.GE.U32.AND P0, PT, R6, -0x3400000, PT ;  /* 0xfcc000000600780c */ /* 0x000fe20003f06070 */
[----:B------:R-:W-:Y:S01]  /*0b40*/  BSSY.RECONVERGENT B1, `(.L_x_10) ;  /* 0x0000026000017945 */ /* 0x000fe20003800200 */
[----:B------:R-:W-:Y:S01]  /*0b50*/  IMAD.MOV.U32 R22, RZ, RZ, R24 ;  /* 0x000000ffff167224 */ /* 0x000fe200078e0018 */
[----:B------:R-:W-:Y:S01]  /*0b60*/  MOV R7, R21 ;  /* 0x0000001500077202 */ /* 0x000fe20000000f00 */
[----:B------:R-:W-:-:S09]  /*0b70*/  IMAD.MOV.U32 R6, RZ, RZ, R20 ;  /* 0x000000ffff067224 */ /* 0x000fd200078e0014 */
[----:B------:R-:W-:Y:S05]  /*0b80*/  @!P0 BRA `(.L_x_11) ;  /* 0x0000000000208947 */ /* 0x000fea0003800000 */
[----:B------:R-:W-:-:S10]  /*0b90*/  DFMA.RM R6, R6, R22, R18 ;  /* 0x000000160606722b */ /* 0x000fd40000004012 */
[----:B------:R-:W-:-:S05]  /*0ba0*/  IADD3 R8, P0, PT, R6, 0x1, RZ ;  /* 0x0000000106087810 */ /* 0x000fca0007f1e0ff */
[----:B------:R-:W-:-:S06]  /*0bb0*/  IMAD.X R9, RZ, RZ, R7, P0 ;  /* 0x000000ffff097224 */ /* 0x000fcc00000e0607 */
[----:B------:R-:W-:-:S08]  /*0bc0*/  DFMA.RP R4, -R6, R8, R4 ;  /* 0x000000080604722b */ /* 0x000fd00000008104 */
[----:B------:R-:W-:-:S06]  /*0bd0*/  DSETP.GT.AND P0, PT, R4, RZ, PT ;  /* 0x000000ff0400722a */ /* 0x000fcc0003f04000 */
[----:B------:R-:W-:Y:S02]  /*0be0*/  FSEL R6, R8, R6, P0 ;  /* 0x0000000608067208 */ /* 0x000fe40000000000 */
[----:B------:R-:W-:Y:S01]  /*0bf0*/  FSEL R7, R9, R7, P0 ;  /* 0x0000000709077208 */ /* 0x000fe20000000000 */
[----:B------:R-:W-:Y:S06]  /*0c00*/  BRA `(.L_x_12) ;  /* 0x0000000000647947 */ /* 0x000fec0003800000 */
.L_x_11:
[----:B------:R-:W-:-:S14]  /*0c10*/  DSETP.NE.AND P0, PT, R4, RZ, PT ;  /* 0x000000ff0400722a */ /* 0x000fdc0003f05000 */
[----:B------:R-:W-:Y:S05]  /*0c20*/  @!P0 BRA `(.L_x_13) ;  /* 0x0000000000588947 */ /* 0x000fea0003800000 */
[----:B------:R-:W-:-:S13]  /*0c30*/  ISETP.GE.AND P0, PT, R5, RZ, PT ;  /* 0x000000ff0500720c */ /* 0x000fda0003f06270 */
[----:B------:R-:W-:Y:S02]  /*0c40*/  @!P0 IMAD.MOV.U32 R6, RZ, RZ, 0x0 ;  /* 0x00000000ff068424 */ /* 0x000fe400078e00ff */
[----:B------:R-:W-:Y:S01]  /*0c50*/  @!P0 IMAD.MOV.U32 R7, RZ, RZ, -0x80000 ;  /* 0xfff80000ff078424 */ /* 0x000fe200078e00ff */
[----:B------:R-:W-:Y:S06]  /*0c60*/  @!P0 BRA `(.L_x_12) ;  /* 0x00000000004c8947 */ /* 0x000fec0003800000 */
[----:B------:R-:W-:-:S13]  /*0c70*/  ISETP.GT.AND P0, PT, R5, 0x7fefffff, PT ;  /* 0x7fefffff0500780c */ /* 0x000fda0003f04270 */
[----:B------:R-:W-:Y:S05]  /*0c80*/  @P0 BRA `(.L_x_13) ;  /* 0x0000000000400947 */ /* 0x000fea0003800000 */
[----:B------:R-:W-:Y:S01]  /*0c90*/  DMUL R4, R4, 8.11296384146066816958e+31 ;  /* 0x4690000004047828 */ /* 0x000fe20000000000 */
[----:B------:R-:W-:Y:S02]  /*0ca0*/  IMAD.MOV.U32 R6, RZ, RZ, RZ ;  /* 0x000000ffff067224 */ /* 0x000fe400078e00ff */
[----:B------:R-:W-:Y:S02]  /*0cb0*/  IMAD.MOV.U32 R18, RZ, RZ, 0x0 ;  /* 0x00000000ff127424 */ /* 0x000fe400078e00ff */
[----:B------:R-:W-:Y:S01]  /*0cc0*/  IMAD.MOV.U32 R19, RZ, RZ, 0x3fd80000 ;  /* 0x3fd80000ff137424 */ /* 0x000fe200078e00ff */
[----:B------:R-:W0:Y:S02]  /*0cd0*/  MUFU.RSQ64H R7, R5 ;  /* 0x0000000500077308 */ /* 0x000e240000001c00 */
[----:B0-----:R-:W-:-:S08]  /*0ce0*/  DMUL R8, R6, R6 ;  /* 0x0000000606087228 */ /* 0x001fd00000000000 */
[----:B------:R-:W-:-:S08]  /*0cf0*/  DFMA R8, R4, -R8, 1 ;  /* 0x3ff000000408742b */ /* 0x000fd00000000808 */
[----:B------:R-:W-:Y:S02]  /*0d00*/  DFMA R18, R8, R18, 0.5 ;  /* 0x3fe000000812742b */ /* 0x000fe40000000012 */
[----:B------:R-:W-:-:S08]  /*0d10*/  DMUL R8, R6, R8 ;  /* 0x0000000806087228 */ /* 0x000fd00000000000 */
[----:B------:R-:W-:-:S08]  /*0d20*/  DFMA R8, R18, R8, R6 ;  /* 0x000000081208722b */ /* 0x000fd00000000006 */
[----:B------:R-:W-:Y:S02]  /*0d30*/  DMUL R6, R4, R8 ;  /* 0x0000000804067228 */ /* 0x000fe40000000000 */
[----:B------:R-:W-:-:S06]  /*0d40*/  IADD3 R9, PT, PT, R9, -0x100000, RZ ;  /* 0xfff0000009097810 */ /* 0x000fcc0007ffe0ff */
[----:B------:R-:W-:-:S08]  /*0d50*/  DFMA R18, R6, -R6, R4 ;  /* 0x800000060612722b */ /* 0x000fd00000000004 */
[----:B------:R-:W-:-:S10]  /*0d60*/  DFMA R6, R8, R18, R6 ;  /* 0x000000120806722b */ /* 0x000fd40000000006 */
[----:B------:R-:W-:Y:S01]  /*0d70*/  VIADD R7, R7, 0xfcb00000 ;  /* 0xfcb0000007077836 */ /* 0x000fe20000000000 */
[----:B------:R-:W-:Y:S06]  /*0d80*/  BRA `(.L_x_12) ;  /* 0x0000000000047947 */ /* 0x000fec0003800000 */
.L_x_13:
[----:B------:R-:W-:-:S11]  /*0d90*/  DADD R6, R4, R4 ;  /* 0x0000000004067229 */ /* 0x000fd60000000004 */
.L_x_12:
[----:B------:R-:W-:Y:S05]  /*0da0*/  BSYNC.RECONVERGENT B1 ;  /* 0x0000000000017941 */ /* 0x000fea0003800200 */
.L_x_10:
[----:B------:R-:W-:Y:S02]  /*0db0*/  IMAD.MOV.U32 R4, RZ, RZ, R0 ;  /* 0x000000ffff047224 */ /* 0x000fe400078e0000 */
[----:B------:R-:W-:Y:S02]  /*0dc0*/  IMAD.MOV.U32 R5, RZ, RZ, 0x0 ;  /* 0x00000000ff057424 */ /* 0x000fe400078e00ff */
[----:B------:R-:W-:Y:S02]  /*0dd0*/  IMAD.MOV.U32 R8, RZ, RZ, R6 ;  /* 0x000000ffff087224 */ /* 0x000fe400078e0006 */
[----:B------:R-:W-:Y:S01]  /*0de0*/  IMAD.MOV.U32 R9, RZ, RZ, R7 ;  /* 0x000000ffff097224 */ /* 0x000fe200078e0007 */
[----:B------:R-:W-:Y:S06]  /*0df0*/  RET.REL.NODEC R4 `(_Z16PDH_baseline_gpuP10hist_entryP8atomdescxd) ;  /* 0xfffffff004807950 */ /* 0x000fec0003c3ffff */
.L_x_14:
[----:B------:R-:W-:-:S00]  /*0e00*/  BRA `(.L_x_14) ;  /* 0xfffffffc00fc7947 */ /* 0x000fc0000383ffff */
[----:B------:R-:W-:-:S00]  /*0e10*/  NOP ;  /* 0x0000000000007918 */ /* 0x000fc00000000000 */
        /* <DEDUP_REMOVED lines=14> */
.L_x_16:


//--------------------- .nv.shared.reserved.0     --------------------------
	.section	.nv.shared.reserved.0,"aw",@nobits
	.weak		__nv_reservedSMEM_offset_0_alias
	.size		__nv_reservedSMEM_offset_0_alias, 0, 64
	.other		__nv_reservedSMEM_offset_0_alias,@"STO_CUDA_RESERVED_SHARED STV_DEFAULT"
__nv_reservedSMEM_offset_0_alias:
	.zero		0
	.zero		64


//--------------------- .nv.constant0._Z16PDH_baseline_gpuP10hist_entryP8atomdescxd --------------------------
	.section	.nv.constant0._Z16PDH_baseline_gpuP10hist_entryP8atomdescxd,"a",@progbits
	.sectionflags	@""
	.align	4
.nv.constant0._Z16PDH_baseline_gpuP10hist_entryP8atomdescxd:
	.zero		928


//--------------------- SYMBOLS --------------------------

	.type		.nv.reservedSmem.offset0,@object
	.size		.nv.reservedSmem.offset0,0x4
